//
// Generated by NVIDIA NVVM Compiler
//
// Compiler Build ID: CL-36424714
// Cuda compilation tools, release 13.0, V13.0.88
// Based on NVVM 20.0.0
//

.version 9.0
.target sm_100
.address_size 64

	// .globl	_Z28OneBlockMatrixMultiplicationPiS_S_ii

.visible .entry _Z28OneBlockMatrixMultiplicationPiS_S_ii(
	.param .u64 .ptr .align 1 _Z28OneBlockMatrixMultiplicationPiS_S_ii_param_0,
	.param .u64 .ptr .align 1 _Z28OneBlockMatrixMultiplicationPiS_S_ii_param_1,
	.param .u64 .ptr .align 1 _Z28OneBlockMatrixMultiplicationPiS_S_ii_param_2,
	.param .u32 _Z28OneBlockMatrixMultiplicationPiS_S_ii_param_3,
	.param .u32 _Z28OneBlockMatrixMultiplicationPiS_S_ii_param_4
)
{
	.reg .pred 	%p<10>;
	.reg .b32 	%r<92>;
	.reg .b64 	%rd<40>;

	ld.param.u64 	%rd5, [_Z28OneBlockMatrixMultiplicationPiS_S_ii_param_0];
	ld.param.u64 	%rd6, [_Z28OneBlockMatrixMultiplicationPiS_S_ii_param_1];
	ld.param.u64 	%rd7, [_Z28OneBlockMatrixMultiplicationPiS_S_ii_param_2];
	ld.param.u32 	%r28, [_Z28OneBlockMatrixMultiplicationPiS_S_ii_param_3];
	ld.param.u32 	%r29, [_Z28OneBlockMatrixMultiplicationPiS_S_ii_param_4];
	cvta.to.global.u64 	%rd1, %rd7;
	cvta.to.global.u64 	%rd2, %rd6;
	mov.u32 	%r30, %tid.y;
	mul.lo.s32 	%r1, %r28, %r30;
	mov.u32 	%r2, %tid.x;
	mul.lo.s32 	%r3, %r29, %r30;
	setp.lt.s32 	%p1, %r28, 1;
	@%p1 bra 	$L__BB0_12;
	cvta.to.global.u64 	%rd8, %rd5;
	add.s32 	%r32, %r3, %r2;
	mul.wide.s32 	%rd9, %r32, 4;
	add.s64 	%rd3, %rd8, %rd9;
	ld.global.u32 	%r86, [%rd3];
	and.b32  	%r5, %r28, 7;
	setp.lt.u32 	%p2, %r28, 8;
	mov.b32 	%r89, 0;
	@%p2 bra 	$L__BB0_4;
	and.b32  	%r89, %r28, 2147483640;
	neg.s32 	%r84, %r89;
	shl.b32 	%r8, %r29, 3;
	add.s64 	%rd4, %rd2, 16;
	mul.wide.s32 	%rd14, %r29, 4;
	mov.u32 	%r82, %r1;
	mov.u32 	%r83, %r2;
$L__BB0_3:
	.pragma "nounroll";
	mul.wide.s32 	%rd10, %r82, 4;
	add.s64 	%rd11, %rd4, %rd10;
	ld.global.u32 	%r33, [%rd11+-16];
	mul.wide.s32 	%rd12, %r83, 4;
	add.s64 	%rd13, %rd1, %rd12;
	ld.global.u32 	%r34, [%rd13];
	mad.lo.s32 	%r35, %r34, %r33, %r86;
	st.global.u32 	[%rd3], %r35;
	ld.global.u32 	%r36, [%rd11+-12];
	add.s64 	%rd15, %rd13, %rd14;
	ld.global.u32 	%r37, [%rd15];
	mad.lo.s32 	%r38, %r37, %r36, %r35;
	st.global.u32 	[%rd3], %r38;
	ld.global.u32 	%r39, [%rd11+-8];
	add.s64 	%rd16, %rd15, %rd14;
	ld.global.u32 	%r40, [%rd16];
	mad.lo.s32 	%r41, %r40, %r39, %r38;
	st.global.u32 	[%rd3], %r41;
	ld.global.u32 	%r42, [%rd11+-4];
	add.s64 	%rd17, %rd16, %rd14;
	ld.global.u32 	%r43, [%rd17];
	mad.lo.s32 	%r44, %r43, %r42, %r41;
	st.global.u32 	[%rd3], %r44;
	ld.global.u32 	%r45, [%rd11];
	add.s64 	%rd18, %rd17, %rd14;
	ld.global.u32 	%r46, [%rd18];
	mad.lo.s32 	%r47, %r46, %r45, %r44;
	st.global.u32 	[%rd3], %r47;
	ld.global.u32 	%r48, [%rd11+4];
	add.s64 	%rd19, %rd18, %rd14;
	ld.global.u32 	%r49, [%rd19];
	mad.lo.s32 	%r50, %r49, %r48, %r47;
	st.global.u32 	[%rd3], %r50;
	ld.global.u32 	%r51, [%rd11+8];
	add.s64 	%rd20, %rd19, %rd14;
	ld.global.u32 	%r52, [%rd20];
	mad.lo.s32 	%r53, %r52, %r51, %r50;
	st.global.u32 	[%rd3], %r53;
	ld.global.u32 	%r54, [%rd11+12];
	add.s64 	%rd21, %rd20, %rd14;
	ld.global.u32 	%r55, [%rd21];
	mad.lo.s32 	%r86, %r55, %r54, %r53;
	st.global.u32 	[%rd3], %r86;
	add.s32 	%r84, %r84, 8;
	add.s32 	%r83, %r83, %r8;
	add.s32 	%r82, %r82, 8;
	setp.ne.s32 	%p3, %r84, 0;
	@%p3 bra 	$L__BB0_3;
$L__BB0_4:
	setp.eq.s32 	%p4, %r5, 0;
	@%p4 bra 	$L__BB0_12;
	and.b32  	%r19, %r28, 3;
	setp.lt.u32 	%p5, %r5, 4;
	@%p5 bra 	$L__BB0_7;
	add.s32 	%r56, %r89, %r1;
	mul.wide.s32 	%rd22, %r56, 4;
	add.s64 	%rd23, %rd2, %rd22;
	ld.global.u32 	%r57, [%rd23];
	mad.lo.s32 	%r58, %r89, %r29, %r2;
	mul.wide.s32 	%rd24, %r58, 4;
	add.s64 	%rd25, %rd1, %rd24;
	ld.global.u32 	%r59, [%rd25];
	mad.lo.s32 	%r60, %r59, %r57, %r86;
	st.global.u32 	[%rd3], %r60;
	ld.global.u32 	%r61, [%rd23+4];
	mul.wide.s32 	%rd26, %r29, 4;
	add.s64 	%rd27, %rd25, %rd26;
	ld.global.u32 	%r62, [%rd27];
	mad.lo.s32 	%r63, %r62, %r61, %r60;
	st.global.u32 	[%rd3], %r63;
	ld.global.u32 	%r64, [%rd23+8];
	add.s64 	%rd28, %rd27, %rd26;
	ld.global.u32 	%r65, [%rd28];
	mad.lo.s32 	%r66, %r65, %r64, %r63;
	st.global.u32 	[%rd3], %r66;
	ld.global.u32 	%r67, [%rd23+12];
	add.s64 	%rd29, %rd28, %rd26;
	ld.global.u32 	%r68, [%rd29];
	mad.lo.s32 	%r86, %r68, %r67, %r66;
	st.global.u32 	[%rd3], %r86;
	add.s32 	%r89, %r89, 4;
$L__BB0_7:
	setp.eq.s32 	%p6, %r19, 0;
	@%p6 bra 	$L__BB0_12;
	setp.eq.s32 	%p7, %r19, 1;
	@%p7 bra 	$L__BB0_10;
	add.s32 	%r69, %r89, %r1;
	mul.wide.s32 	%rd30, %r69, 4;
	add.s64 	%rd31, %rd2, %rd30;
	ld.global.u32 	%r70, [%rd31];
	mad.lo.s32 	%r71, %r89, %r29, %r2;
	mul.wide.s32 	%rd32, %r71, 4;
	add.s64 	%rd33, %rd1, %rd32;
	ld.global.u32 	%r72, [%rd33];
	mad.lo.s32 	%r73, %r72, %r70, %r86;
	st.global.u32 	[%rd3], %r73;
	ld.global.u32 	%r74, [%rd31+4];
	mul.wide.s32 	%rd34, %r29, 4;
	add.s64 	%rd35, %rd33, %rd34;
	ld.global.u32 	%r75, [%rd35];
	mad.lo.s32 	%r86, %r75, %r74, %r73;
	st.global.u32 	[%rd3], %r86;
	add.s32 	%r89, %r89, 2;
$L__BB0_10:
	and.b32  	%r76, %r28, 1;
	setp.eq.b32 	%p8, %r76, 1;
	not.pred 	%p9, %p8;
	@%p9 bra 	$L__BB0_12;
	add.s32 	%r77, %r89, %r1;
	mul.wide.s32 	%rd36, %r77, 4;
	add.s64 	%rd37, %rd2, %rd36;
	ld.global.u32 	%r78, [%rd37];
	mad.lo.s32 	%r79, %r89, %r29, %r2;
	mul.wide.s32 	%rd38, %r79, 4;
	add.s64 	%rd39, %rd1, %rd38;
	ld.global.u32 	%r80, [%rd39];
	mad.lo.s32 	%r81, %r80, %r78, %r86;
	st.global.u32 	[%rd3], %r81;
$L__BB0_12:
	ret;

}


// ===== COMPILED SASS (sm_100) =====

	.target	sm_100

	.elftype	@"ET_EXEC"


//--------------------- .note.nv.tkinfo           --------------------------
	.section	.note.nv.tkinfo,"",@"SHT_NOTE"
	.sectionflags	@"SHF_NOTE_NV_TKINFO"
	.tkinfo
        /*0018*/ 	.word	0x00000002
        /*0030*/ 	.string	""
        /*0030*/ 	.string	"ptxas"
        /*0030*/ 	.string	"Cuda compilation tools, release 13.0, V13.0.88"
        /*0030*/ 	.string	"Build cuda_13.0.r13.0/compiler.36424714_0"
        /*0030*/ 	.string	"-arch sm_100 -m 64 "



//--------------------- .note.nv.cuinfo           --------------------------
	.section	.note.nv.cuinfo,"",@"SHT_NOTE"
	.sectionflags	@"SHF_NOTE_NV_CUINFO"
        /*0018*/ 	.short	0x0002
        /*001a*/ 	.short	0x0064
        /*001c*/ 	.short	0x0082
	.zero		2


//--------------------- .nv.info                  --------------------------
	.section	.nv.info,"",@"SHT_CUDA_INFO"
	.align	4


	//----- nvinfo : EIATTR_REGCOUNT
	.align		4
        /*0000*/ 	.byte	0x04, 0x2f
        /*0002*/ 	.short	(.L_1 - .L_0)
	.align		4
.L_0:
        /*0004*/ 	.word	index@(_Z28OneBlockMatrixMultiplicationPiS_S_ii)
        /*0008*/ 	.word	0x0000001c


	//----- nvinfo : EIATTR_FRAME_SIZE
	.align		4
.L_1:
        /*000c*/ 	.byte	0x04, 0x11
        /*000e*/ 	.short	(.L_3 - .L_2)
	.align		4
.L_2:
        /*0010*/ 	.word	index@(_Z28OneBlockMatrixMultiplicationPiS_S_ii)
        /*0014*/ 	.word	0x00000000


	//----- nvinfo : EIATTR_MIN_STACK_SIZE
	.align		4
.L_3:
        /*0018*/ 	.byte	0x04, 0x12
        /*001a*/ 	.short	(.L_5 - .L_4)
	.align		4
.L_4:
        /*001c*/ 	.word	index@(_Z28OneBlockMatrixMultiplicationPiS_S_ii)
        /*0020*/ 	.word	0x00000000
.L_5:


//--------------------- .nv.compat                --------------------------
	.section	.nv.compat,"",@"SHT_CUDA_COMPAT_INFO"
	.align	4
        /*0000*/ 	.byte	0x02, 0x09, 0x00, 0x00, 0x02, 0x02, 0x01, 0x00, 0x02, 0x05, 0x05, 0x00, 0x03, 0x07, 0x01, 0x01
        /*0010*/ 	.byte	0x02, 0x03, 0x00, 0x00, 0x02, 0x06, 0x01, 0x00, 0x04, 0x0b, 0x08, 0x00, 0x09, 0x00, 0x00, 0x00
        /*0020*/ 	.byte	0x00, 0x00, 0x00, 0x00


//--------------------- .nv.info._Z28OneBlockMatrixMultiplicationPiS_S_ii --------------------------
	.section	.nv.info._Z28OneBlockMatrixMultiplicationPiS_S_ii,"",@"SHT_CUDA_INFO"
	.sectionflags	@""
	.align	4


	//----- nvinfo : EIATTR_CUDA_API_VERSION
	.align		4
        /*0000*/ 	.byte	0x04, 0x37
        /*0002*/ 	.short	(.L_7 - .L_6)
.L_6:
        /*0004*/ 	.word	0x00000082


	//----- nvinfo : EIATTR_KPARAM_INFO
	.align		4
.L_7:
        /*0008*/ 	.byte	0x04, 0x17
        /*000a*/ 	.short	(.L_9 - .L_8)
.L_8:
        /*000c*/ 	.word	0x00000000
        /*0010*/ 	.short	0x0004
        /*0012*/ 	.short	0x001c
        /*0014*/ 	.byte	0x00, 0xf0, 0x11, 0x00


	//----- nvinfo : EIATTR_KPARAM_INFO
	.align		4
.L_9:
        /*0018*/ 	.byte	0x04, 0x17
        /*001a*/ 	.short	(.L_11 - .L_10)
.L_10:
        /*001c*/ 	.word	0x00000000
        /*0020*/ 	.short	0x0003
        /*0022*/ 	.short	0x0018
        /*0024*/ 	.byte	0x00, 0xf0, 0x11, 0x00


	//----- nvinfo : EIATTR_KPARAM_INFO
	.align		4
.L_11:
        /*0028*/ 	.byte	0x04, 0x17
        /*002a*/ 	.short	(.L_13 - .L_12)
.L_12:
        /*002c*/ 	.word	0x00000000
        /*0030*/ 	.short	0x0002
        /*0032*/ 	.short	0x0010
        /*0034*/ 	.byte	0x00, 0xf5, 0x21, 0x00


	//----- nvinfo : EIATTR_KPARAM_INFO
	.align		4
.L_13:
        /*0038*/ 	.byte	0x04, 0x17
        /*003a*/ 	.short	(.L_15 - .L_14)
.L_14:
        /*003c*/ 	.word	0x00000000
        /*0040*/ 	.short	0x0001
        /*0042*/ 	.short	0x0008
        /*0044*/ 	.byte	0x00, 0xf5, 0x21, 0x00


	//----- nvinfo : EIATTR_KPARAM_INFO
	.align		4
.L_15:
        /*0048*/ 	.byte	0x04, 0x17
        /*004a*/ 	.short	(.L_17 - .L_16)
.L_16:
        /*004c*/ 	.word	0x00000000
        /*0050*/ 	.short	0x0000
        /*0052*/ 	.short	0x0000
        /*0054*/ 	.byte	0x00, 0xf5, 0x21, 0x00


	//----- nvinfo : EIATTR_SPARSE_MMA_MASK
	.align		4
.L_17:
        /*0058*/ 	.byte	0x03, 0x50
        /*005a*/ 	.short	0x0000


	//----- nvinfo : EIATTR_MAXREG_COUNT
	.align		4
        /*005c*/ 	.byte	0x03, 0x1b
        /*005e*/ 	.short	0x00ff


	//----- nvinfo : EIATTR_MERCURY_ISA_VERSION
	.align		4
        /*0060*/ 	.byte	0x03, 0x5f
        /*0062*/ 	.short	0x0101


	//----- nvinfo : EIATTR_VRC_CTA_INIT_COUNT
	.align		4
        /*0064*/ 	.byte	0x02, 0x4a
	.zero		1
	.zero		1


	//----- nvinfo : EIATTR_EXIT_INSTR_OFFSETS
	.align		4
        /*0068*/ 	.byte	0x04, 0x1c
        /*006a*/ 	.short	(.L_19 - .L_18)


	//   ....[0]....
.L_18:
        /*006c*/ 	.word	0x00000030


	//   ....[1]....
        /*0070*/ 	.word	0x000004a0


	//   ....[2]....
        /*0074*/ 	.word	0x00000690


	//   ....[3]....
        /*0078*/ 	.word	0x000007e0


	//   ....[4]....
        /*007c*/ 	.word	0x00000890


	//----- nvinfo : EIATTR_CBANK_PARAM_SIZE
	.align		4
.L_19:
        /*0080*/ 	.byte	0x03, 0x19
        /*0082*/ 	.short	0x0020


	//----- nvinfo : EIATTR_PARAM_CBANK
	.align		4
        /*0084*/ 	.byte	0x04, 0x0a
        /*0086*/ 	.short	(.L_21 - .L_20)
	.align		4
.L_20:
        /*0088*/ 	.word	index@(.nv.constant0._Z28OneBlockMatrixMultiplicationPiS_S_ii)
        /*008c*/ 	.short	0x0380
        /*008e*/ 	.short	0x0020


	//----- nvinfo : EIATTR_SW_WAR
	.align		4
.L_21:
        /*0090*/ 	.byte	0x04, 0x36
        /*0092*/ 	.short	(.L_23 - .L_22)
.L_22:
        /*0094*/ 	.word	0x00000008
.L_23:


//--------------------- .nv.callgraph             --------------------------
	.section	.nv.callgraph,"",@"SHT_CUDA_CALLGRAPH"
	.align	4
	.sectionentsize	8
	.align		4
        /*0000*/ 	.word	0x00000000
	.align		4
        /*0004*/ 	.word	0xffffffff
	.align		4
        /*0008*/ 	.word	0x00000000
	.align		4
        /*000c*/ 	.word	0xfffffffe
	.align		4
        /*0010*/ 	.word	0x00000000
	.align		4
        /*0014*/ 	.word	0xfffffffd
	.align		4
        /*0018*/ 	.word	0x00000000
	.align		4
        /*001c*/ 	.word	0xfffffffc


//--------------------- .text._Z28OneBlockMatrixMultiplicationPiS_S_ii --------------------------
	.section	.text._Z28OneBlockMatrixMultiplicationPiS_S_ii,"ax",@progbits
	.align	128
        .global         _Z28OneBlockMatrixMultiplicationPiS_S_ii
        .type           _Z28OneBlockMatrixMultiplicationPiS_S_ii,@function
        .size           _Z28OneBlockMatrixMultiplicationPiS_S_ii,(.L_x_5 - _Z28OneBlockMatrixMultiplicationPiS_S_ii)
        .other          _Z28OneBlockMatrixMultiplicationPiS_S_ii,@"STO_CUDA_ENTRY STV_DEFAULT"
_Z28OneBlockMatrixMultiplicationPiS_S_ii:
.text._Z28OneBlockMatrixMultiplicationPiS_S_ii:
[----:B------:R-:W-:Y:S08]  /*0000*/  LDC R1, c[0x0][0x37c] ;  /* 0x0000df00ff017b82 */ /* 0x000ff00000000800 */
[----:B------:R-:W0:Y:S02]  /*0010*/  LDC R6, c[0x0][0x398] ;  /* 0x0000e600ff067b82 */ /* 0x000e240000000800 */
[----:B0-----:R-:W-:-:S13]  /*0020*/  ISETP.GE.AND P0, PT, R6, 0x1, PT ;  /* 0x000000010600780c */ /* 0x001fda0003f06270 */
[----:B------:R-:W-:Y:S05]  /*0030*/  @!P0 EXIT ;  /* 0x000000000000894d */ /* 0x000fea0003800000 */
[----:B------:R-:W0:Y:S01]  /*0040*/  S2R R9, SR_TID.Y ;  /* 0x0000000000097919 */ /* 0x000e220000002200 */
[----:B------:R-:W0:Y:S01]  /*0050*/  LDC R0, c[0x0][0x39c] ;  /* 0x0000e700ff007b82 */ /* 0x000e220000000800 */
[----:B------:R-:W1:Y:S01]  /*0060*/  LDCU.64 UR6, c[0x0][0x358] ;  /* 0x00006b00ff0677ac */ /* 0x000e620008000a00 */
[C---:B------:R-:W-:Y:S01]  /*0070*/  ISETP.GE.U32.AND P1, PT, R6.reuse, 0x8, PT ;  /* 0x000000080600780c */ /* 0x040fe20003f26070 */
[----:B------:R-:W0:Y:S01]  /*0080*/  S2R R7, SR_TID.X ;  /* 0x0000000000077919 */ /* 0x000e220000002100 */
[----:B------:R-:W-:Y:S01]  /*0090*/  LOP3.LUT R20, R6, 0x7, RZ, 0xc0, !PT ;  /* 0x0000000706147812 */ /* 0x000fe200078ec0ff */
[----:B------:R-:W-:-:S03]  /*00a0*/  HFMA2 R8, -RZ, RZ, 0, 0 ;  /* 0x00000000ff087431 */ /* 0x000fc600000001ff */
[----:B------:R-:W2:Y:S01]  /*00b0*/  LDC.64 R2, c[0x0][0x380] ;  /* 0x0000e000ff027b82 */ /* 0x000ea20000000a00 */
[----:B------:R-:W-:Y:S01]  /*00c0*/  ISETP.NE.AND P0, PT, R20, RZ, PT ;  /* 0x000000ff1400720c */ /* 0x000fe20003f05270 */
[C---:B0-----:R-:W-:Y:S02]  /*00d0*/  IMAD R5, R9.reuse, R0, R7 ;  /* 0x0000000009057224 */ /* 0x041fe400078e0207 */
[----:B------:R-:W-:Y:S02]  /*00e0*/  IMAD R9, R9, R6, RZ ;  /* 0x0000000609097224 */ /* 0x000fe400078e02ff */
[----:B--2---:R-:W-:-:S05]  /*00f0*/  IMAD.WIDE R2, R5, 0x4, R2 ;  /* 0x0000000405027825 */ /* 0x004fca00078e0202 */
[----:B-1----:R0:W5:Y:S01]  /*0100*/  LDG.E R13, desc[UR6][R2.64] ;  /* 0x00000006020d7981 */ /* 0x002162000c1e1900 */
[----:B------:R-:W-:Y:S05]  /*0110*/  @!P1 BRA `(.L_x_0) ;  /* 0x0000000000e09947 */ /* 0x000fea0003800000 */
[----:B------:R-:W1:Y:S01]  /*0120*/  LDCU.64 UR4, c[0x0][0x388] ;  /* 0x00007100ff0477ac */ /* 0x000e620008000a00 */
[----:B------:R-:W-:Y:S02]  /*0130*/  LOP3.LUT R8, R6, 0x7ffffff8, RZ, 0xc0, !PT ;  /* 0x7ffffff806087812 */ /* 0x000fe400078ec0ff */
[----:B------:R-:W-:Y:S02]  /*0140*/  MOV R12, R9 ;  /* 0x00000009000c7202 */ /* 0x000fe40000000f00 */
[----:B------:R-:W-:Y:S02]  /*0150*/  MOV R11, R7 ;  /* 0x00000007000b7202 */ /* 0x000fe40000000f00 */
[----:B------:R-:W-:Y:S01]  /*0160*/  IADD3 R10, PT, PT, -R8, RZ, RZ ;  /* 0x000000ff080a7210 */ /* 0x000fe20007ffe1ff */
[----:B-1----:R-:W-:-:S04]  /*0170*/  UIADD3 UR4, UP0, UPT, UR4, 0x10, URZ ;  /* 0x0000001004047890 */ /* 0x002fc8000ff1e0ff */
[----:B------:R-:W-:-:S12]  /*0180*/  UIADD3.X UR5, UPT, UPT, URZ, UR5, URZ, UP0, !UPT ;  /* 0x00000005ff057290 */ /* 0x000fd800087fe4ff */
.L_x_1:
[----:B------:R-:W1:Y:S01]  /*0190*/  LDC.64 R14, c[0x0][0x390] ;  /* 0x0000e400ff0e7b82 */ /* 0x000e620000000a00 */
[----:B------:R-:W-:Y:S02]  /*01a0*/  MOV R4, UR4 ;  /* 0x0000000400047c02 */ /* 0x000fe40008000f00 */
[----:B------:R-:W-:-:S03]  /*01b0*/  MOV R5, UR5 ;  /* 0x0000000500057c02 */ /* 0x000fc60008000f00 */
[----:B------:R-:W-:-:S05]  /*01c0*/  IMAD.WIDE R4, R12, 0x4, R4 ;  /* 0x000000040c047825 */ /* 0x000fca00078e0204 */
[----:B--2---:R-:W2:Y:S01]  /*01d0*/  LDG.E R16, desc[UR6][R4.64+-0x10] ;  /* 0xfffff00604107981 */ /* 0x004ea2000c1e1900 */
[----:B-1----:R-:W-:-:S05]  /*01e0*/  IMAD.WIDE R14, R11, 0x4, R14 ;  /* 0x000000040b0e7825 */ /* 0x002fca00078e020e */
[----:B------:R-:W2:Y:S02]  /*01f0*/  LDG.E R17, desc[UR6][R14.64] ;  /* 0x000000060e117981 */ /* 0x000ea4000c1e1900 */
[----:B--2--5:R-:W-:Y:S02]  /*0200*/  IMAD R13, R16, R17, R13 ;  /* 0x00000011100d7224 */ /* 0x024fe400078e020d */
[----:B------:R-:W-:-:S03]  /*0210*/  IMAD.WIDE R16, R0, 0x4, R14 ;  /* 0x0000000400107825 */ /* 0x000fc600078e020e */
[----:B------:R1:W-:Y:S04]  /*0220*/  STG.E desc[UR6][R2.64], R13 ;  /* 0x0000000d02007986 */ /* 0x0003e8000c101906 */
[----:B------:R-:W2:Y:S04]  /*0230*/  LDG.E R18, desc[UR6][R4.64+-0xc] ;  /* 0xfffff40604127981 */ /* 0x000ea8000c1e1900 */
[----:B------:R-:W2:Y:S02]  /*0240*/  LDG.E R19, desc[UR6][R16.64] ;  /* 0x0000000610137981 */ /* 0x000ea4000c1e1900 */
[----:B--2---:R-:W-:-:S02]  /*0250*/  IMAD R21, R18, R19, R13 ;  /* 0x0000001312157224 */ /* 0x004fc400078e020d */
[----:B------:R-:W-:-:S03]  /*0260*/  IMAD.WIDE R18, R0, 0x4, R16 ;  /* 0x0000000400127825 */ /* 0x000fc600078e0210 */
[----:B------:R2:W-:Y:S04]  /*0270*/  STG.E desc[UR6][R2.64], R21 ;  /* 0x0000001502007986 */ /* 0x0005e8000c101906 */
[----:B------:R-:W3:Y:S04]  /*0280*/  LDG.E R22, desc[UR6][R4.64+-0x8] ;  /* 0xfffff80604167981 */ /* 0x000ee8000c1e1900 */
[----:B------:R-:W3:Y:S02]  /*0290*/  LDG.E R14, desc[UR6][R18.64] ;  /* 0x00000006120e7981 */ /* 0x000ee4000c1e1900 */
[----:B---3--:R-:W-:-:S02]  /*02a0*/  IMAD R23, R22, R14, R21 ;  /* 0x0000000e16177224 */ /* 0x008fc400078e0215 */
[----:B------:R-:W-:-:S03]  /*02b0*/  IMAD.WIDE R14, R0, 0x4, R18 ;  /* 0x00000004000e7825 */ /* 0x000fc600078e0212 */
[----:B------:R3:W-:Y:S04]  /*02c0*/  STG.E desc[UR6][R2.64], R23 ;  /* 0x0000001702007986 */ /* 0x0007e8000c101906 */
[----:B------:R-:W4:Y:S04]  /*02d0*/  LDG.E R22, desc[UR6][R4.64+-0x4] ;  /* 0xfffffc0604167981 */ /* 0x000f28000c1e1900 */
[----:B-1----:R-:W4:Y:S01]  /*02e0*/  LDG.E R13, desc[UR6][R14.64] ;  /* 0x000000060e0d7981 */ /* 0x002f22000c1e1900 */
[----:B------:R-:W-:-:S04]  /*02f0*/  IMAD.WIDE R16, R0, 0x4, R14 ;  /* 0x0000000400107825 */ /* 0x000fc800078e020e */
[----:B----4-:R-:W-:-:S05]  /*0300*/  IMAD R13, R22, R13, R23 ;  /* 0x0000000d160d7224 */ /* 0x010fca00078e0217 */
[----:B------:R1:W-:Y:S04]  /*0310*/  STG.E desc[UR6][R2.64], R13 ;  /* 0x0000000d02007986 */ /* 0x0003e8000c101906 */
[----:B------:R-:W4:Y:S04]  /*0320*/  LDG.E R22, desc[UR6][R4.64] ;  /* 0x0000000604167981 */ /* 0x000f28000c1e1900 */
[----:B--2---:R-:W4:Y:S01]  /*0330*/  LDG.E R21, desc[UR6][R16.64] ;  /* 0x0000000610157981 */ /* 0x004f22000c1e1900 */
[----:B------:R-:W-:-:S04]  /*0340*/  IMAD.WIDE R18, R0, 0x4, R16 ;  /* 0x0000000400127825 */ /* 0x000fc800078e0210 */
[----:B----4-:R-:W-:-:S05]  /*0350*/  IMAD R21, R22, R21, R13 ;  /* 0x0000001516157224 */ /* 0x010fca00078e020d */
[----:B------:R2:W-:Y:S04]  /*0360*/  STG.E desc[UR6][R2.64], R21 ;  /* 0x0000001502007986 */ /* 0x0005e8000c101906 */
[----:B------:R-:W4:Y:S04]  /*0370*/  LDG.E R22, desc[UR6][R4.64+0x4] ;  /* 0x0000040604167981 */ /* 0x000f28000c1e1900 */
[----:B---3--:R-:W4:Y:S01]  /*0380*/  LDG.E R23, desc[UR6][R18.64] ;  /* 0x0000000612177981 */ /* 0x008f22000c1e1900 */
[----:B------:R-:W-:-:S04]  /*0390*/  IMAD.WIDE R14, R0, 0x4, R18 ;  /* 0x00000004000e7825 */ /* 0x000fc800078e0212 */
[----:B----4-:R-:W-:-:S05]  /*03a0*/  IMAD R23, R22, R23, R21 ;  /* 0x0000001716177224 */ /* 0x010fca00078e0215 */
[----:B------:R2:W-:Y:S04]  /*03b0*/  STG.E desc[UR6][R2.64], R23 ;  /* 0x0000001702007986 */ /* 0x0005e8000c101906 */
[----:B------:R-:W3:Y:S04]  /*03c0*/  LDG.E R22, desc[UR6][R4.64+0x8] ;  /* 0x0000080604167981 */ /* 0x000ee8000c1e1900 */
[----:B-1----:R-:W3:Y:S01]  /*03d0*/  LDG.E R13, desc[UR6][R14.64] ;  /* 0x000000060e0d7981 */ /* 0x002ee2000c1e1900 */
[----:B------:R-:W-:Y:S01]  /*03e0*/  IMAD.WIDE R16, R0, 0x4, R14 ;  /* 0x0000000400107825 */ /* 0x000fe200078e020e */
[----:B------:R-:W-:-:S03]  /*03f0*/  IADD3 R10, PT, PT, R10, 0x8, RZ ;  /* 0x000000080a0a7810 */ /* 0x000fc60007ffe0ff */
[----:B---3--:R-:W-:-:S05]  /*0400*/  IMAD R25, R22, R13, R23 ;  /* 0x0000000d16197224 */ /* 0x008fca00078e0217 */
[----:B------:R2:W-:Y:S04]  /*0410*/  STG.E desc[UR6][R2.64], R25 ;  /* 0x0000001902007986 */ /* 0x0005e8000c101906 */
[----:B------:R-:W3:Y:S04]  /*0420*/  LDG.E R22, desc[UR6][R4.64+0xc] ;  /* 0x00000c0604167981 */ /* 0x000ee8000c1e1900 */
[----:B------:R-:W3:Y:S01]  /*0430*/  LDG.E R16, desc[UR6][R16.64] ;  /* 0x0000000610107981 */ /* 0x000ee2000c1e1900 */
[----:B------:R-:W-:Y:S02]  /*0440*/  ISETP.NE.AND P1, PT, R10, RZ, PT ;  /* 0x000000ff0a00720c */ /* 0x000fe40003f25270 */
[----:B------:R-:W-:-:S02]  /*0450*/  LEA R11, R0, R11, 0x3 ;  /* 0x0000000b000b7211 */ /* 0x000fc400078e18ff */
[----:B------:R-:W-:Y:S01]  /*0460*/  IADD3 R12, PT, PT, R12, 0x8, RZ ;  /* 0x000000080c0c7810 */ /* 0x000fe20007ffe0ff */
[----:B---3--:R-:W-:-:S05]  /*0470*/  IMAD R13, R22, R16, R25 ;  /* 0x00000010160d7224 */ /* 0x008fca00078e0219 */
[----:B------:R2:W-:Y:S03]  /*0480*/  STG.E desc[UR6][R2.64], R13 ;  /* 0x0000000d02007986 */ /* 0x0005e6000c101906 */
[----:B------:R-:W-:Y:S05]  /*0490*/  @P1 BRA `(.L_x_1) ;  /* 0xfffffffc003c1947 */ /* 0x000fea000383ffff */
.L_x_0:
[----:B------:R-:W-:Y:S05]  /*04a0*/  @!P0 EXIT ;  /* 0x000000000000894d */ /* 0x000fea0003800000 */
[----:B------:R-:W-:Y:S02]  /*04b0*/  ISETP.GE.U32.AND P0, PT, R20, 0x4, PT ;  /* 0x000000041400780c */ /* 0x000fe40003f06070 */
[----:B------:R-:W-:-:S04]  /*04c0*/  LOP3.LUT R16, R6, 0x3, RZ, 0xc0, !PT ;  /* 0x0000000306107812 */ /* 0x000fc800078ec0ff */
[----:B------:R-:W-:-:S07]  /*04d0*/  ISETP.NE.AND P1, PT, R16, RZ, PT ;  /* 0x000000ff1000720c */ /* 0x000fce0003f25270 */
[----:B------:R-:W-:Y:S06]  /*04e0*/  @!P0 BRA `(.L_x_2) ;  /* 0x0000000000688947 */ /* 0x000fec0003800000 */
[----:B------:R-:W1:Y:S01]  /*04f0*/  LDC.64 R4, c[0x0][0x388] ;  /* 0x0000e200ff047b82 */ /* 0x000e620000000a00 */
[----:B------:R-:W-:Y:S01]  /*0500*/  IADD3 R15, PT, PT, R9, R8, RZ ;  /* 0x00000008090f7210 */ /* 0x000fe20007ffe0ff */
[----:B------:R-:W-:-:S06]  /*0510*/  IMAD R17, R8, R0, R7 ;  /* 0x0000000008117224 */ /* 0x000fcc00078e0207 */
[----:B------:R-:W3:Y:S01]  /*0520*/  LDC.64 R10, c[0x0][0x390] ;  /* 0x0000e400ff0a7b82 */ /* 0x000ee20000000a00 */
[----:B-1----:R-:W-:-:S05]  /*0530*/  IMAD.WIDE R4, R15, 0x4, R4 ;  /* 0x000000040f047825 */ /* 0x002fca00078e0204 */
[----:B------:R-:W4:Y:S01]  /*0540*/  LDG.E R12, desc[UR6][R4.64] ;  /* 0x00000006040c7981 */ /* 0x000f22000c1e1900 */
[----:B---3--:R-:W-:-:S05]  /*0550*/  IMAD.WIDE R10, R17, 0x4, R10 ;  /* 0x00000004110a7825 */ /* 0x008fca00078e020a */
[----:B------:R-:W4:Y:S02]  /*0560*/  LDG.E R14, desc[UR6][R10.64] ;  /* 0x000000060a0e7981 */ /* 0x000f24000c1e1900 */
[----:B----45:R-:W-:Y:S02]  /*0570*/  IMAD R17, R12, R14, R13 ;  /* 0x0000000e0c117224 */ /* 0x030fe400078e020d */
[----:B--2---:R-:W-:-:S03]  /*0580*/  IMAD.WIDE R12, R0, 0x4, R10 ;  /* 0x00000004000c7825 */ /* 0x004fc600078e020a */
[----:B------:R1:W-:Y:S04]  /*0590*/  STG.E desc[UR6][R2.64], R17 ;  /* 0x0000001102007986 */ /* 0x0003e8000c101906 */
[----:B------:R-:W2:Y:S04]  /*05a0*/  LDG.E R14, desc[UR6][R4.64+0x4] ;  /* 0x00000406040e7981 */ /* 0x000ea8000c1e1900 */
[----:B------:R-:W2:Y:S02]  /*05b0*/  LDG.E R15, desc[UR6][R12.64] ;  /* 0x000000060c0f7981 */ /* 0x000ea4000c1e1900 */
[----:B--2---:R-:W-:-:S02]  /*05c0*/  IMAD R19, R14, R15, R17 ;  /* 0x0000000f0e137224 */ /* 0x004fc400078e0211 */
[----:B------:R-:W-:-:S03]  /*05d0*/  IMAD.WIDE R14, R0, 0x4, R12 ;  /* 0x00000004000e7825 */ /* 0x000fc600078e020c */
[----:B------:R1:W-:Y:S04]  /*05e0*/  STG.E desc[UR6][R2.64], R19 ;  /* 0x0000001302007986 */ /* 0x0003e8000c101906 */
[----:B------:R-:W2:Y:S04]  /*05f0*/  LDG.E R18, desc[UR6][R4.64+0x8] ;  /* 0x0000080604127981 */ /* 0x000ea8000c1e1900 */
[----:B------:R-:W2:Y:S01]  /*0600*/  LDG.E R20, desc[UR6][R14.64] ;  /* 0x000000060e147981 */ /* 0x000ea2000c1e1900 */
[----:B------:R-:W-:-:S04]  /*0610*/  IMAD.WIDE R10, R0, 0x4, R14 ;  /* 0x00000004000a7825 */ /* 0x000fc800078e020e */
[----:B--2---:R-:W-:-:S05]  /*0620*/  IMAD R21, R18, R20, R19 ;  /* 0x0000001412157224 */ /* 0x004fca00078e0213 */
[----:B------:R1:W-:Y:S04]  /*0630*/  STG.E desc[UR6][R2.64], R21 ;  /* 0x0000001502007986 */ /* 0x0003e8000c101906 */
[----:B------:R-:W2:Y:S04]  /*0640*/  LDG.E R18, desc[UR6][R4.64+0xc] ;  /* 0x00000c0604127981 */ /* 0x000ea8000c1e1900 */
[----:B------:R-:W2:Y:S01]  /*0650*/  LDG.E R10, desc[UR6][R10.64] ;  /* 0x000000060a0a7981 */ /* 0x000ea2000c1e1900 */
[----:B------:R-:W-:Y:S01]  /*0660*/  IADD3 R8, PT, PT, R8, 0x4, RZ ;  /* 0x0000000408087810 */ /* 0x000fe20007ffe0ff */
[----:B--2---:R-:W-:-:S05]  /*0670*/  IMAD R13, R18, R10, R21 ;  /* 0x0000000a120d7224 */ /* 0x004fca00078e0215 */
[----:B------:R1:W-:Y:S02]  /*0680*/  STG.E desc[UR6][R2.64], R13 ;  /* 0x0000000d02007986 */ /* 0x0003e4000c101906 */
.L_x_2:
[----:B------:R-:W-:Y:S05]  /*0690*/  @!P1 EXIT ;  /* 0x000000000000994d */ /* 0x000fea0003800000 */
[----:B------:R-:W-:Y:S02]  /*06a0*/  ISETP.NE.AND P0, PT, R16, 0x1, PT ;  /* 0x000000011000780c */ /* 0x000fe40003f05270 */
[----:B------:R-:W-:-:S04]  /*06b0*/  LOP3.LUT R6, R6, 0x1, RZ, 0xc0, !PT ;  /* 0x0000000106067812 */ /* 0x000fc800078ec0ff */
[----:B------:R-:W-:-:S07]  /*06c0*/  ISETP.NE.U32.AND P1, PT, R6, 0x1, PT ;  /* 0x000000010600780c */ /* 0x000fce0003f25070 */
[----:B------:R-:W-:Y:S06]  /*06d0*/  @!P0 BRA `(.L_x_3) ;  /* 0x0000000000408947 */ /* 0x000fec0003800000 */
[----:B------:R-:W3:Y:S01]  /*06e0*/  LDC.64 R4, c[0x0][0x388] ;  /* 0x0000e200ff047b82 */ /* 0x000ee20000000a00 */
[----:B------:R-:W-:Y:S01]  /*06f0*/  IADD3 R15, PT, PT, R9, R8, RZ ;  /* 0x00000008090f7210 */ /* 0x000fe20007ffe0ff */
[----:B-1----:R-:W-:-:S06]  /*0700*/  IMAD R17, R8, R0, R7 ;  /* 0x0000000008117224 */ /* 0x002fcc00078e0207 */
[----:B------:R-:W1:Y:S01]  /*0710*/  LDC.64 R10, c[0x0][0x390] ;  /* 0x0000e400ff0a7b82 */ /* 0x000e620000000a00 */
[----:B---3--:R-:W-:-:S05]  /*0720*/  IMAD.WIDE R4, R15, 0x4, R4 ;  /* 0x000000040f047825 */ /* 0x008fca00078e0204 */
[----:B------:R-:W3:Y:S01]  /*0730*/  LDG.E R6, desc[UR6][R4.64] ;  /* 0x0000000604067981 */ /* 0x000ee2000c1e1900 */
[----:B-1----:R-:W-:-:S05]  /*0740*/  IMAD.WIDE R10, R17, 0x4, R10 ;  /* 0x00000004110a7825 */ /* 0x002fca00078e020a */
[----:B------:R-:W3:Y:S01]  /*0750*/  LDG.E R12, desc[UR6][R10.64] ;  /* 0x000000060a0c7981 */ /* 0x000ee2000c1e1900 */
[----:B------:R-:W-:-:S04]  /*0760*/  IMAD.WIDE R14, R0, 0x4, R10 ;  /* 0x00000004000e7825 */ /* 0x000fc800078e020a */
[----:B---3-5:R-:W-:-:S05]  /*0770*/  IMAD R17, R6, R12, R13 ;  /* 0x0000000c06117224 */ /* 0x028fca00078e020d */
[----:B------:R3:W-:Y:S04]  /*0780*/  STG.E desc[UR6][R2.64], R17 ;  /* 0x0000001102007986 */ /* 0x0007e8000c101906 */
[----:B------:R-:W2:Y:S04]  /*0790*/  LDG.E R6, desc[UR6][R4.64+0x4] ;  /* 0x0000040604067981 */ /* 0x000ea8000c1e1900 */
[----:B------:R-:W2:Y:S01]  /*07a0*/  LDG.E R14, desc[UR6][R14.64] ;  /* 0x000000060e0e7981 */ /* 0x000ea2000c1e1900 */
[----:B------:R-:W-:Y:S01]  /*07b0*/  IADD3 R8, PT, PT, R8, 0x2, RZ ;  /* 0x0000000208087810 */ /* 0x000fe20007ffe0ff */
[----:B--2---:R-:W-:-:S05]  /*07c0*/  IMAD R13, R6, R14, R17 ;  /* 0x0000000e060d7224 */ /* 0x004fca00078e0211 */
[----:B------:R3:W-:Y:S02]  /*07d0*/  STG.E desc[UR6][R2.64], R13 ;  /* 0x0000000d02007986 */ /* 0x0007e4000c101906 */
.L_x_3:
[----:B------:R-:W-:Y:S05]  /*07e0*/  @P1 EXIT ;  /* 0x000000000000194d */ /* 0x000fea0003800000 */
[----:B------:R-:W4:Y:S01]  /*07f0*/  LDC.64 R4, c[0x0][0x388] ;  /* 0x0000e200ff047b82 */ /* 0x000f220000000a00 */
[----:B------:R-:W-:Y:S01]  /*0800*/  IADD3 R9, PT, PT, R9, R8, RZ ;  /* 0x0000000809097210 */ /* 0x000fe20007ffe0ff */
[----:B------:R-:W-:-:S06]  /*0810*/  IMAD R7, R8, R0, R7 ;  /* 0x0000000008077224 */ /* 0x000fcc00078e0207 */
[----:B------:R-:W0:Y:S01]  /*0820*/  LDC.64 R10, c[0x0][0x390] ;  /* 0x0000e400ff0a7b82 */ /* 0x000e220000000a00 */
[----:B----4-:R-:W-:-:S06]  /*0830*/  IMAD.WIDE R4, R9, 0x4, R4 ;  /* 0x0000000409047825 */ /* 0x010fcc00078e0204 */
[----:B------:R-:W1:Y:S01]  /*0840*/  LDG.E R4, desc[UR6][R4.64] ;  /* 0x0000000604047981 */ /* 0x000e62000c1e1900 */
[----:B0-----:R-:W-:-:S06]  /*0850*/  IMAD.WIDE R6, R7, 0x4, R10 ;  /* 0x0000000407067825 */ /* 0x001fcc00078e020a */
[----:B------:R-:W1:Y:S02]  /*0860*/  LDG.E R6, desc[UR6][R6.64] ;  /* 0x0000000606067981 */ /* 0x000e64000c1e1900 */
[----:B-123-5:R-:W-:-:S05]  /*0870*/  IMAD R13, R4, R6, R13 ;  /* 0x00000006040d7224 */ /* 0x02efca00078e020d */
[----:B------:R-:W-:Y:S01]  /*0880*/  STG.E desc[UR6][R2.64], R13 ;  /* 0x0000000d02007986 */ /* 0x000fe2000c101906 */
[----:B------:R-:W-:Y:S05]  /*0890*/  EXIT ;  /* 0x000000000000794d */ /* 0x000fea0003800000 */
.L_x_4:
[----:B------:R-:W-:-:S00]  /*08a0*/  BRA `(.L_x_4) ;  /* 0xfffffffc00fc7947 */ /* 0x000fc0000383ffff */
[----:B------:R-:W-:-:S00]  /*08b0*/  NOP ;  /* 0x0000000000007918 */ /* 0x000fc00000000000 */
        /* <DEDUP_REMOVED lines=12> */
.L_x_5:


//--------------------- .nv.shared.reserved.0     --------------------------
	.section	.nv.shared.reserved.0,"aw",@nobits
	.weak		__nv_reservedSMEM_offset_0_alias
	.size		__nv_reservedSMEM_offset_0_alias, 0, 64
	.other		__nv_reservedSMEM_offset_0_alias,@"STO_CUDA_RESERVED_SHARED STV_DEFAULT"
__nv_reservedSMEM_offset_0_alias:
	.zero		0
	.zero		64


//--------------------- .nv.constant0._Z28OneBlockMatrixMultiplicationPiS_S_ii --------------------------
	.section	.nv.constant0._Z28OneBlockMatrixMultiplicationPiS_S_ii,"a",@progbits
	.sectionflags	@""
	.align	4
.nv.constant0._Z28OneBlockMatrixMultiplicationPiS_S_ii:
	.zero		928


//--------------------- SYMBOLS --------------------------

	.type		.nv.reservedSmem.offset0,@object
	.size		.nv.reservedSmem.offset0,0x4
